//
// Generated by NVIDIA NVVM Compiler
//
// Compiler Build ID: CL-36424714
// Cuda compilation tools, release 13.0, V13.0.88
// Based on NVVM 20.0.0
//

.version 9.0
.target sm_100
.address_size 64

	// .globl	_Z9reduceColPiS_i
.extern .shared .align 16 .b8 temp_sums[];

.visible .entry _Z9reduceColPiS_i(
	.param .u64 .ptr .align 1 _Z9reduceColPiS_i_param_0,
	.param .u64 .ptr .align 1 _Z9reduceColPiS_i_param_1,
	.param .u32 _Z9reduceColPiS_i_param_2
)
{
	.reg .pred 	%p<9>;
	.reg .b32 	%r<34>;
	.reg .b64 	%rd<9>;

	ld.param.u64 	%rd3, [_Z9reduceColPiS_i_param_0];
	ld.param.u64 	%rd4, [_Z9reduceColPiS_i_param_1];
	ld.param.u32 	%r16, [_Z9reduceColPiS_i_param_2];
	mov.u32 	%r29, %ctaid.x;
	setp.ge.s32 	%p1, %r29, %r16;
	@%p1 bra 	$L__BB0_13;
	mov.u32 	%r2, %tid.x;
	mov.u32 	%r3, %ntid.x;
	shl.b32 	%r17, %r2, 2;
	mov.u32 	%r18, temp_sums;
	add.s32 	%r4, %r18, %r17;
	mov.u32 	%r5, %nctaid.x;
	cvta.to.global.u64 	%rd1, %rd4;
	cvta.to.global.u64 	%rd2, %rd3;
$L__BB0_2:
	setp.ge.u32 	%p2, %r2, %r16;
	mov.b32 	%r32, 0;
	@%p2 bra 	$L__BB0_5;
	mul.lo.s32 	%r7, %r29, %r16;
	mov.b32 	%r32, 0;
	mov.u32 	%r30, %r2;
$L__BB0_4:
	add.s32 	%r21, %r30, %r7;
	mul.wide.s32 	%rd5, %r21, 4;
	add.s64 	%rd6, %rd2, %rd5;
	ld.global.u32 	%r22, [%rd6];
	add.s32 	%r32, %r22, %r32;
	add.s32 	%r30, %r30, %r3;
	setp.lt.s32 	%p3, %r30, %r16;
	@%p3 bra 	$L__BB0_4;
$L__BB0_5:
	setp.lt.u32 	%p4, %r3, 2;
	st.shared.u32 	[%r4], %r32;
	bar.sync 	0;
	@%p4 bra 	$L__BB0_10;
	mov.u32 	%r33, %r3;
$L__BB0_7:
	shr.u32 	%r14, %r33, 1;
	setp.ge.u32 	%p5, %r2, %r14;
	@%p5 bra 	$L__BB0_9;
	shl.b32 	%r23, %r14, 2;
	add.s32 	%r24, %r4, %r23;
	ld.shared.u32 	%r25, [%r24];
	ld.shared.u32 	%r26, [%r4];
	add.s32 	%r27, %r26, %r25;
	st.shared.u32 	[%r4], %r27;
$L__BB0_9:
	bar.sync 	0;
	setp.gt.u32 	%p6, %r33, 3;
	mov.u32 	%r33, %r14;
	@%p6 bra 	$L__BB0_7;
$L__BB0_10:
	setp.ne.s32 	%p7, %r2, 0;
	@%p7 bra 	$L__BB0_12;
	ld.shared.u32 	%r28, [temp_sums];
	mul.wide.s32 	%rd7, %r29, 4;
	add.s64 	%rd8, %rd1, %rd7;
	st.global.u32 	[%rd8], %r28;
$L__BB0_12:
	bar.sync 	0;
	add.s32 	%r29, %r29, %r5;
	setp.lt.s32 	%p8, %r29, %r16;
	@%p8 bra 	$L__BB0_2;
$L__BB0_13:
	ret;

}


// ===== COMPILED SASS (sm_100) =====

	.target	sm_100

	.elftype	@"ET_EXEC"


//--------------------- .note.nv.tkinfo           --------------------------
	.section	.note.nv.tkinfo,"",@"SHT_NOTE"
	.sectionflags	@"SHF_NOTE_NV_TKINFO"
	.tkinfo
        /*0018*/ 	.word	0x00000002
        /*0030*/ 	.string	""
        /*0030*/ 	.string	"ptxas"
        /*0030*/ 	.string	"Cuda compilation tools, release 13.0, V13.0.88"
        /*0030*/ 	.string	"Build cuda_13.0.r13.0/compiler.36424714_0"
        /*0030*/ 	.string	"-arch sm_100 -m 64 "



//--------------------- .note.nv.cuinfo           --------------------------
	.section	.note.nv.cuinfo,"",@"SHT_NOTE"
	.sectionflags	@"SHF_NOTE_NV_CUINFO"
        /*0018*/ 	.short	0x0002
        /*001a*/ 	.short	0x0064
        /*001c*/ 	.short	0x0082
	.zero		2


//--------------------- .nv.info                  --------------------------
	.section	.nv.info,"",@"SHT_CUDA_INFO"
	.align	4


	//----- nvinfo : EIATTR_REGCOUNT
	.align		4
        /*0000*/ 	.byte	0x04, 0x2f
        /*0002*/ 	.short	(.L_1 - .L_0)
	.align		4
.L_0:
        /*0004*/ 	.word	index@(_Z9reduceColPiS_i)
        /*0008*/ 	.word	0x0000000d


	//----- nvinfo : EIATTR_FRAME_SIZE
	.align		4
.L_1:
        /*000c*/ 	.byte	0x04, 0x11
        /*000e*/ 	.short	(.L_3 - .L_2)
	.align		4
.L_2:
        /*0010*/ 	.word	index@(_Z9reduceColPiS_i)
        /*0014*/ 	.word	0x00000000


	//----- nvinfo : EIATTR_MIN_STACK_SIZE
	.align		4
.L_3:
        /*0018*/ 	.byte	0x04, 0x12
        /*001a*/ 	.short	(.L_5 - .L_4)
	.align		4
.L_4:
        /*001c*/ 	.word	index@(_Z9reduceColPiS_i)
        /*0020*/ 	.word	0x00000000
.L_5:


//--------------------- .nv.compat                --------------------------
	.section	.nv.compat,"",@"SHT_CUDA_COMPAT_INFO"
	.align	4
        /*0000*/ 	.byte	0x02, 0x09, 0x00, 0x00, 0x02, 0x02, 0x01, 0x00, 0x02, 0x05, 0x05, 0x00, 0x03, 0x07, 0x01, 0x01
        /*0010*/ 	.byte	0x02, 0x03, 0x00, 0x00, 0x02, 0x06, 0x01, 0x00, 0x04, 0x0b, 0x08, 0x00, 0x09, 0x00, 0x00, 0x00
        /*0020*/ 	.byte	0x00, 0x00, 0x00, 0x00


//--------------------- .nv.info._Z9reduceColPiS_i --------------------------
	.section	.nv.info._Z9reduceColPiS_i,"",@"SHT_CUDA_INFO"
	.sectionflags	@""
	.align	4


	//----- nvinfo : EIATTR_CUDA_API_VERSION
	.align		4
        /*0000*/ 	.byte	0x04, 0x37
        /*0002*/ 	.short	(.L_7 - .L_6)
.L_6:
        /*0004*/ 	.word	0x00000082


	//----- nvinfo : EIATTR_KPARAM_INFO
	.align		4
.L_7:
        /*0008*/ 	.byte	0x04, 0x17
        /*000a*/ 	.short	(.L_9 - .L_8)
.L_8:
        /*000c*/ 	.word	0x00000000
        /*0010*/ 	.short	0x0002
        /*0012*/ 	.short	0x0010
        /*0014*/ 	.byte	0x00, 0xf0, 0x11, 0x00


	//----- nvinfo : EIATTR_KPARAM_INFO
	.align		4
.L_9:
        /*0018*/ 	.byte	0x04, 0x17
        /*001a*/ 	.short	(.L_11 - .L_10)
.L_10:
        /*001c*/ 	.word	0x00000000
        /*0020*/ 	.short	0x0001
        /*0022*/ 	.short	0x0008
        /*0024*/ 	.byte	0x00, 0xf5, 0x21, 0x00


	//----- nvinfo : EIATTR_KPARAM_INFO
	.align		4
.L_11:
        /*0028*/ 	.byte	0x04, 0x17
        /*002a*/ 	.short	(.L_13 - .L_12)
.L_12:
        /*002c*/ 	.word	0x00000000
        /*0030*/ 	.short	0x0000
        /*0032*/ 	.short	0x0000
        /*0034*/ 	.byte	0x00, 0xf5, 0x21, 0x00


	//----- nvinfo : EIATTR_SPARSE_MMA_MASK
	.align		4
.L_13:
        /*0038*/ 	.byte	0x03, 0x50
        /*003a*/ 	.short	0x0000


	//----- nvinfo : EIATTR_MAXREG_COUNT
	.align		4
        /*003c*/ 	.byte	0x03, 0x1b
        /*003e*/ 	.short	0x00ff


	//----- nvinfo : EIATTR_NUM_BARRIERS
	.align		4
        /*0040*/ 	.byte	0x02, 0x4c
        /*0042*/ 	.byte	0x01
	.zero		1


	//----- nvinfo : EIATTR_MERCURY_ISA_VERSION
	.align		4
        /*0044*/ 	.byte	0x03, 0x5f
        /*0046*/ 	.short	0x0101


	//----- nvinfo : EIATTR_VRC_CTA_INIT_COUNT
	.align		4
        /*0048*/ 	.byte	0x02, 0x4a
	.zero		1
	.zero		1


	//----- nvinfo : EIATTR_EXIT_INSTR_OFFSETS
	.align		4
        /*004c*/ 	.byte	0x04, 0x1c
        /*004e*/ 	.short	(.L_15 - .L_14)


	//   ....[0]....
.L_14:
        /*0050*/ 	.word	0x00000040


	//   ....[1]....
        /*0054*/ 	.word	0x000003b0


	//----- nvinfo : EIATTR_CRS_STACK_SIZE
	.align		4
.L_15:
        /*0058*/ 	.byte	0x04, 0x1e
        /*005a*/ 	.short	(.L_17 - .L_16)
.L_16:
        /*005c*/ 	.word	0x00000000


	//----- nvinfo : EIATTR_CBANK_PARAM_SIZE
	.align		4
.L_17:
        /*0060*/ 	.byte	0x03, 0x19
        /*0062*/ 	.short	0x0014


	//----- nvinfo : EIATTR_PARAM_CBANK
	.align		4
        /*0064*/ 	.byte	0x04, 0x0a
        /*0066*/ 	.short	(.L_19 - .L_18)
	.align		4
.L_18:
        /*0068*/ 	.word	index@(.nv.constant0._Z9reduceColPiS_i)
        /*006c*/ 	.short	0x0380
        /*006e*/ 	.short	0x0014


	//----- nvinfo : EIATTR_SW_WAR
	.align		4
.L_19:
        /*0070*/ 	.byte	0x04, 0x36
        /*0072*/ 	.short	(.L_21 - .L_20)
.L_20:
        /*0074*/ 	.word	0x00000008
.L_21:


//--------------------- .nv.callgraph             --------------------------
	.section	.nv.callgraph,"",@"SHT_CUDA_CALLGRAPH"
	.align	4
	.sectionentsize	8
	.align		4
        /*0000*/ 	.word	0x00000000
	.align		4
        /*0004*/ 	.word	0xffffffff
	.align		4
        /*0008*/ 	.word	0x00000000
	.align		4
        /*000c*/ 	.word	0xfffffffe
	.align		4
        /*0010*/ 	.word	0x00000000
	.align		4
        /*0014*/ 	.word	0xfffffffd
	.align		4
        /*0018*/ 	.word	0x00000000
	.align		4
        /*001c*/ 	.word	0xfffffffc


//--------------------- .text._Z9reduceColPiS_i   --------------------------
	.section	.text._Z9reduceColPiS_i,"ax",@progbits
	.align	128
        .global         _Z9reduceColPiS_i
        .type           _Z9reduceColPiS_i,@function
        .size           _Z9reduceColPiS_i,(.L_x_7 - _Z9reduceColPiS_i)
        .other          _Z9reduceColPiS_i,@"STO_CUDA_ENTRY STV_DEFAULT"
_Z9reduceColPiS_i:
.text._Z9reduceColPiS_i:
[----:B------:R-:W-:Y:S08]  /*0000*/  LDC R1, c[0x0][0x37c] ;  /* 0x0000df00ff017b82 */ /* 0x000ff00000000800 */
[----:B------:R-:W0:Y:S08]  /*0010*/  S2UR UR6, SR_CTAID.X ;  /* 0x00000000000679c3 */ /* 0x000e300000002500 */
[----:B------:R-:W0:Y:S02]  /*0020*/  LDC R0, c[0x0][0x390] ;  /* 0x0000e400ff007b82 */ /* 0x000e240000000800 */
[----:B0-----:R-:W-:-:S13]  /*0030*/  ISETP.LE.AND P0, PT, R0, UR6, PT ;  /* 0x0000000600007c0c */ /* 0x001fda000bf03270 */
[----:B------:R-:W-:Y:S05]  /*0040*/  @P0 EXIT ;  /* 0x000000000000094d */ /* 0x000fea0003800000 */
[----:B------:R-:W0:Y:S01]  /*0050*/  S2R R8, SR_TID.X ;  /* 0x0000000000087919 */ /* 0x000e220000002100 */
[----:B------:R-:W1:Y:S01]  /*0060*/  S2UR UR5, SR_CgaCtaId ;  /* 0x00000000000579c3 */ /* 0x000e620000008800 */
[----:B------:R-:W2:Y:S01]  /*0070*/  LDCU UR7, c[0x0][0x360] ;  /* 0x00006c00ff0777ac */ /* 0x000ea20008000800 */
[----:B------:R-:W-:Y:S01]  /*0080*/  IMAD.U32 R7, RZ, RZ, UR6 ;  /* 0x00000006ff077e24 */ /* 0x000fe2000f8e00ff */
[----:B------:R-:W-:Y:S01]  /*0090*/  UMOV UR4, 0x400 ;  /* 0x0000040000047882 */ /* 0x000fe20000000000 */
[----:B------:R-:W3:Y:S04]  /*00a0*/  LDCU.64 UR8, c[0x0][0x358] ;  /* 0x00006b00ff0877ac */ /* 0x000ee80008000a00 */
[----:B------:R-:W4:Y:S01]  /*00b0*/  LDC R10, c[0x0][0x370] ;  /* 0x0000dc00ff0a7b82 */ /* 0x000f220000000800 */
[----:B-1----:R-:W-:-:S06]  /*00c0*/  ULEA UR4, UR5, UR4, 0x18 ;  /* 0x0000000405047291 */ /* 0x002fcc000f8ec0ff */
[----:B0-23--:R-:W-:-:S07]  /*00d0*/  LEA R0, R8, UR4, 0x2 ;  /* 0x0000000408007c11 */ /* 0x00dfce000f8e10ff */
.L_x_5:
[----:B------:R-:W0:Y:S01]  /*00e0*/  LDCU UR4, c[0x0][0x390] ;  /* 0x00007200ff0477ac */ /* 0x000e220008000800 */
[----:B------:R-:W-:Y:S01]  /*00f0*/  BSSY.RECONVERGENT B0, `(.L_x_0) ;  /* 0x000000e000007945 */ /* 0x000fe20003800200 */
[----:B------:R-:W-:Y:S01]  /*0100*/  IMAD.MOV.U32 R9, RZ, RZ, RZ ;  /* 0x000000ffff097224 */ /* 0x000fe200078e00ff */
[----:B0-----:R-:W-:-:S13]  /*0110*/  ISETP.GE.U32.AND P0, PT, R8, UR4, PT ;  /* 0x0000000408007c0c */ /* 0x001fda000bf06070 */
[----:B------:R-:W-:Y:S05]  /*0120*/  @P0 BRA `(.L_x_1) ;  /* 0x0000000000280947 */ /* 0x000fea0003800000 */
[----:B------:R-:W0:Y:S01]  /*0130*/  LDC.64 R4, c[0x0][0x380] ;  /* 0x0000e000ff047b82 */ /* 0x000e220000000a00 */
[----:B------:R-:W-:Y:S01]  /*0140*/  IMAD.MOV.U32 R9, RZ, RZ, RZ ;  /* 0x000000ffff097224 */ /* 0x000fe200078e00ff */
[----:B------:R-:W-:-:S07]  /*0150*/  MOV R6, R8 ;  /* 0x0000000800067202 */ /* 0x000fce0000000f00 */
.L_x_2:
[----:B------:R-:W-:-:S04]  /*0160*/  IMAD R3, R7, UR4, R6 ;  /* 0x0000000407037c24 */ /* 0x000fc8000f8e0206 */
[----:B0-----:R-:W-:-:S06]  /*0170*/  IMAD.WIDE R2, R3, 0x4, R4 ;  /* 0x0000000403027825 */ /* 0x001fcc00078e0204 */
[----:B------:R-:W2:Y:S01]  /*0180*/  LDG.E R2, desc[UR8][R2.64] ;  /* 0x0000000802027981 */ /* 0x000ea2000c1e1900 */
[----:B------:R-:W-:-:S05]  /*0190*/  VIADD R6, R6, UR7 ;  /* 0x0000000706067c36 */ /* 0x000fca0008000000 */
[----:B------:R-:W-:Y:S01]  /*01a0*/  ISETP.GE.AND P0, PT, R6, UR4, PT ;  /* 0x0000000406007c0c */ /* 0x000fe2000bf06270 */
[----:B--2---:R-:W-:-:S12]  /*01b0*/  IMAD.IADD R9, R2, 0x1, R9 ;  /* 0x0000000102097824 */ /* 0x004fd800078e0209 */
[----:B------:R-:W-:Y:S05]  /*01c0*/  @!P0 BRA `(.L_x_2) ;  /* 0xfffffffc00e48947 */ /* 0x000fea000383ffff */
.L_x_1:
[----:B------:R-:W-:Y:S05]  /*01d0*/  BSYNC.RECONVERGENT B0 ;  /* 0x0000000000007941 */ /* 0x000fea0003800200 */
.L_x_0:
[----:B------:R0:W-:Y:S01]  /*01e0*/  STS [R0], R9 ;  /* 0x0000000900007388 */ /* 0x0001e20000000800 */
[----:B------:R-:W-:Y:S01]  /*01f0*/  UISETP.GE.U32.AND UP0, UPT, UR7, 0x2, UPT ;  /* 0x000000020700788c */ /* 0x000fe2000bf06070 */
[----:B------:R-:W-:Y:S08]  /*0200*/  BAR.SYNC.DEFER_BLOCKING 0x0 ;  /* 0x0000000000007b1d */ /* 0x000ff00000010000 */
[----:B0-----:R-:W-:Y:S05]  /*0210*/  BRA.U !UP0, `(.L_x_3) ;  /* 0x0000000108307547 */ /* 0x001fea000b800000 */
[----:B------:R-:W-:-:S07]  /*0220*/  MOV R2, UR7 ;  /* 0x0000000700027c02 */ /* 0x000fce0008000f00 */
.L_x_4:
[----:B------:R-:W-:-:S04]  /*0230*/  SHF.R.U32.HI R9, RZ, 0x1, R2 ;  /* 0x00000001ff097819 */ /* 0x000fc80000011602 */
[----:B------:R-:W-:-:S13]  /*0240*/  ISETP.GE.U32.AND P0, PT, R8, R9, PT ;  /* 0x000000090800720c */ /* 0x000fda0003f06070 */
[----:B------:R-:W-:Y:S01]  /*0250*/  @!P0 IMAD R3, R9, 0x4, R0 ;  /* 0x0000000409038824 */ /* 0x000fe200078e0200 */
[----:B------:R-:W-:Y:S05]  /*0260*/  @!P0 LDS R4, [R0] ;  /* 0x0000000000048984 */ /* 0x000fea0000000800 */
[----:B------:R-:W0:Y:S02]  /*0270*/  @!P0 LDS R3, [R3] ;  /* 0x0000000003038984 */ /* 0x000e240000000800 */
[----:B0-----:R-:W-:-:S05]  /*0280*/  @!P0 IMAD.IADD R5, R3, 0x1, R4 ;  /* 0x0000000103058824 */ /* 0x001fca00078e0204 */
[----:B------:R0:W-:Y:S01]  /*0290*/  @!P0 STS [R0], R5 ;  /* 0x0000000500008388 */ /* 0x0001e20000000800 */
[----:B------:R-:W-:Y:S01]  /*02a0*/  BAR.SYNC.DEFER_BLOCKING 0x0 ;  /* 0x0000000000007b1d */ /* 0x000fe20000010000 */
[----:B------:R-:W-:Y:S02]  /*02b0*/  ISETP.GT.U32.AND P0, PT, R2, 0x3, PT ;  /* 0x000000030200780c */ /* 0x000fe40003f04070 */
[----:B------:R-:W-:-:S11]  /*02c0*/  MOV R2, R9 ;  /* 0x0000000900027202 */ /* 0x000fd60000000f00 */
[----:B0-----:R-:W-:Y:S05]  /*02d0*/  @P0 BRA `(.L_x_4) ;  /* 0xfffffffc00d40947 */ /* 0x001fea000383ffff */
.L_x_3:
[----:B------:R-:W-:Y:S01]  /*02e0*/  ISETP.NE.AND P0, PT, R8, RZ, PT ;  /* 0x000000ff0800720c */ /* 0x000fe20003f05270 */
[----:B------:R-:W0:-:S12]  /*02f0*/  LDCU UR4, c[0x0][0x390] ;  /* 0x00007200ff0477ac */ /* 0x000e180008000800 */
[----:B------:R-:W1:Y:S01]  /*0300*/  @!P0 S2R R3, SR_CgaCtaId ;  /* 0x0000000000038919 */ /* 0x000e620000008800 */
[----:B------:R-:W-:-:S04]  /*0310*/  @!P0 MOV R2, 0x400 ;  /* 0x0000040000028802 */ /* 0x000fc80000000f00 */
[----:B-1----:R-:W-:Y:S02]  /*0320*/  @!P0 LEA R5, R3, R2, 0x18 ;  /* 0x0000000203058211 */ /* 0x002fe400078ec0ff */
[----:B------:R-:W1:Y:S04]  /*0330*/  @!P0 LDC.64 R2, c[0x0][0x388] ;  /* 0x0000e200ff028b82 */ /* 0x000e680000000a00 */
[----:B------:R-:W2:Y:S01]  /*0340*/  @!P0 LDS R5, [R5] ;  /* 0x0000000005058984 */ /* 0x000ea20000000800 */
[----:B-1----:R-:W-:-:S04]  /*0350*/  @!P0 IMAD.WIDE R2, R7, 0x4, R2 ;  /* 0x0000000407028825 */ /* 0x002fc800078e0202 */
[----:B----4-:R-:W-:Y:S01]  /*0360*/  IMAD.IADD R7, R10, 0x1, R7 ;  /* 0x000000010a077824 */ /* 0x010fe200078e0207 */
[----:B--2---:R1:W-:Y:S01]  /*0370*/  @!P0 STG.E desc[UR8][R2.64], R5 ;  /* 0x0000000502008986 */ /* 0x0043e2000c101908 */
[----:B------:R-:W-:Y:S03]  /*0380*/  BAR.SYNC.DEFER_BLOCKING 0x0 ;  /* 0x0000000000007b1d */ /* 0x000fe60000010000 */
[----:B0-----:R-:W-:-:S13]  /*0390*/  ISETP.GE.AND P0, PT, R7, UR4, PT ;  /* 0x0000000407007c0c */ /* 0x001fda000bf06270 */
[----:B-1----:R-:W-:Y:S05]  /*03a0*/  @!P0 BRA `(.L_x_5) ;  /* 0xfffffffc004c8947 */ /* 0x002fea000383ffff */
[----:B------:R-:W-:Y:S05]  /*03b0*/  EXIT ;  /* 0x000000000000794d */ /* 0x000fea0003800000 */
.L_x_6:
[----:B------:R-:W-:-:S00]  /*03c0*/  BRA `(.L_x_6) ;  /* 0xfffffffc00fc7947 */ /* 0x000fc0000383ffff */
[----:B------:R-:W-:-:S00]  /*03d0*/  NOP ;  /* 0x0000000000007918 */ /* 0x000fc00000000000 */
        /* <DEDUP_REMOVED lines=10> */
.L_x_7:


//--------------------- .nv.shared._Z9reduceColPiS_i --------------------------
	.section	.nv.shared._Z9reduceColPiS_i,"aw",@nobits
	.sectionflags	@""
	.align	16
	.zero		1024


//--------------------- .nv.shared.reserved.0     --------------------------
	.section	.nv.shared.reserved.0,"aw",@nobits
	.weak		__nv_reservedSMEM_offset_0_alias
	.size		__nv_reservedSMEM_offset_0_alias, 0, 64
	.other		__nv_reservedSMEM_offset_0_alias,@"STO_CUDA_RESERVED_SHARED STV_DEFAULT"
__nv_reservedSMEM_offset_0_alias:
	.zero		0
	.zero		64


//--------------------- .nv.constant0._Z9reduceColPiS_i --------------------------
	.section	.nv.constant0._Z9reduceColPiS_i,"a",@progbits
	.sectionflags	@""
	.align	4
.nv.constant0._Z9reduceColPiS_i:
	.zero		916


//--------------------- SYMBOLS --------------------------

	.type		.nv.reservedSmem.offset0,@object
	.size		.nv.reservedSmem.offset0,0x4
	.type		.nv.reservedSmem.cap,@object
	.size		.nv.reservedSmem.cap,0x4
